//
// Generated by NVIDIA NVVM Compiler
//
// Compiler Build ID: CL-36424714
// Cuda compilation tools, release 13.0, V13.0.88
// Based on NVVM 20.0.0
//

.version 9.0
.target sm_100
.address_size 64

	// .globl	_Z9matmatgpuiPPdS0_S0_

.visible .entry _Z9matmatgpuiPPdS0_S0_(
	.param .u32 _Z9matmatgpuiPPdS0_S0__param_0,
	.param .u64 .ptr .align 1 _Z9matmatgpuiPPdS0_S0__param_1,
	.param .u64 .ptr .align 1 _Z9matmatgpuiPPdS0_S0__param_2,
	.param .u64 .ptr .align 1 _Z9matmatgpuiPPdS0_S0__param_3
)
{


	ret;

}


// ===== COMPILED SASS (sm_100) =====

	.target	sm_100

	.elftype	@"ET_EXEC"


//--------------------- .note.nv.tkinfo           --------------------------
	.section	.note.nv.tkinfo,"",@"SHT_NOTE"
	.sectionflags	@"SHF_NOTE_NV_TKINFO"
	.tkinfo
        /*0018*/ 	.word	0x00000002
        /*0030*/ 	.string	""
        /*0030*/ 	.string	"ptxas"
        /*0030*/ 	.string	"Cuda compilation tools, release 13.0, V13.0.88"
        /*0030*/ 	.string	"Build cuda_13.0.r13.0/compiler.36424714_0"
        /*0030*/ 	.string	"-arch sm_100 -m 64 "



//--------------------- .note.nv.cuinfo           --------------------------
	.section	.note.nv.cuinfo,"",@"SHT_NOTE"
	.sectionflags	@"SHF_NOTE_NV_CUINFO"
        /*0018*/ 	.short	0x0002
        /*001a*/ 	.short	0x0064
        /*001c*/ 	.short	0x0082
	.zero		2


//--------------------- .nv.info                  --------------------------
	.section	.nv.info,"",@"SHT_CUDA_INFO"
	.align	4


	//----- nvinfo : EIATTR_REGCOUNT
	.align		4
        /*0000*/ 	.byte	0x04, 0x2f
        /*0002*/ 	.short	(.L_1 - .L_0)
	.align		4
.L_0:
        /*0004*/ 	.word	index@(_Z9matmatgpuiPPdS0_S0_)
        /*0008*/ 	.word	0x00000004


	//----- nvinfo : EIATTR_FRAME_SIZE
	.align		4
.L_1:
        /*000c*/ 	.byte	0x04, 0x11
        /*000e*/ 	.short	(.L_3 - .L_2)
	.align		4
.L_2:
        /*0010*/ 	.word	index@(_Z9matmatgpuiPPdS0_S0_)
        /*0014*/ 	.word	0x00000000


	//----- nvinfo : EIATTR_MIN_STACK_SIZE
	.align		4
.L_3:
        /*0018*/ 	.byte	0x04, 0x12
        /*001a*/ 	.short	(.L_5 - .L_4)
	.align		4
.L_4:
        /*001c*/ 	.word	index@(_Z9matmatgpuiPPdS0_S0_)
        /*0020*/ 	.word	0x00000000
.L_5:


//--------------------- .nv.compat                --------------------------
	.section	.nv.compat,"",@"SHT_CUDA_COMPAT_INFO"
	.align	4
        /*0000*/ 	.byte	0x02, 0x09, 0x00, 0x00, 0x02, 0x02, 0x01, 0x00, 0x02, 0x05, 0x05, 0x00, 0x03, 0x07, 0x01, 0x01
        /*0010*/ 	.byte	0x02, 0x03, 0x00, 0x00, 0x02, 0x06, 0x01, 0x00, 0x04, 0x0b, 0x08, 0x00, 0x09, 0x00, 0x00, 0x00
        /*0020*/ 	.byte	0x00, 0x00, 0x00, 0x00


//--------------------- .nv.info._Z9matmatgpuiPPdS0_S0_ --------------------------
	.section	.nv.info._Z9matmatgpuiPPdS0_S0_,"",@"SHT_CUDA_INFO"
	.sectionflags	@""
	.align	4


	//----- nvinfo : EIATTR_CUDA_API_VERSION
	.align		4
        /*0000*/ 	.byte	0x04, 0x37
        /*0002*/ 	.short	(.L_7 - .L_6)
.L_6:
        /*0004*/ 	.word	0x00000082


	//----- nvinfo : EIATTR_KPARAM_INFO
	.align		4
.L_7:
        /*0008*/ 	.byte	0x04, 0x17
        /*000a*/ 	.short	(.L_9 - .L_8)
.L_8:
        /*000c*/ 	.word	0x00000000
        /*0010*/ 	.short	0x0003
        /*0012*/ 	.short	0x0018
        /*0014*/ 	.byte	0x00, 0xf5, 0x21, 0x00


	//----- nvinfo : EIATTR_KPARAM_INFO
	.align		4
.L_9:
        /*0018*/ 	.byte	0x04, 0x17
        /*001a*/ 	.short	(.L_11 - .L_10)
.L_10:
        /*001c*/ 	.word	0x00000000
        /*0020*/ 	.short	0x0002
        /*0022*/ 	.short	0x0010
        /*0024*/ 	.byte	0x00, 0xf5, 0x21, 0x00


	//----- nvinfo : EIATTR_KPARAM_INFO
	.align		4
.L_11:
        /*0028*/ 	.byte	0x04, 0x17
        /*002a*/ 	.short	(.L_13 - .L_12)
.L_12:
        /*002c*/ 	.word	0x00000000
        /*0030*/ 	.short	0x0001
        /*0032*/ 	.short	0x0008
        /*0034*/ 	.byte	0x00, 0xf5, 0x21, 0x00


	//----- nvinfo : EIATTR_KPARAM_INFO
	.align		4
.L_13:
        /*0038*/ 	.byte	0x04, 0x17
        /*003a*/ 	.short	(.L_15 - .L_14)
.L_14:
        /*003c*/ 	.word	0x00000000
        /*0040*/ 	.short	0x0000
        /*0042*/ 	.short	0x0000
        /*0044*/ 	.byte	0x00, 0xf0, 0x11, 0x00


	//----- nvinfo : EIATTR_SPARSE_MMA_MASK
	.align		4
.L_15:
        /*0048*/ 	.byte	0x03, 0x50
        /*004a*/ 	.short	0x0000


	//----- nvinfo : EIATTR_MAXREG_COUNT
	.align		4
        /*004c*/ 	.byte	0x03, 0x1b
        /*004e*/ 	.short	0x00ff


	//----- nvinfo : EIATTR_MERCURY_ISA_VERSION
	.align		4
        /*0050*/ 	.byte	0x03, 0x5f
        /*0052*/ 	.short	0x0101


	//----- nvinfo : EIATTR_VRC_CTA_INIT_COUNT
	.align		4
        /*0054*/ 	.byte	0x02, 0x4a
	.zero		1
	.zero		1


	//----- nvinfo : EIATTR_EXIT_INSTR_OFFSETS
	.align		4
        /*0058*/ 	.byte	0x04, 0x1c
        /*005a*/ 	.short	(.L_17 - .L_16)


	//   ....[0]....
.L_16:
        /*005c*/ 	.word	0x00000010


	//----- nvinfo : EIATTR_CBANK_PARAM_SIZE
	.align		4
.L_17:
        /*0060*/ 	.byte	0x03, 0x19
        /*0062*/ 	.short	0x0020


	//----- nvinfo : EIATTR_PARAM_CBANK
	.align		4
        /*0064*/ 	.byte	0x04, 0x0a
        /*0066*/ 	.short	(.L_19 - .L_18)
	.align		4
.L_18:
        /*0068*/ 	.word	index@(.nv.constant0._Z9matmatgpuiPPdS0_S0_)
        /*006c*/ 	.short	0x0380
        /*006e*/ 	.short	0x0020


	//----- nvinfo : EIATTR_SW_WAR
	.align		4
.L_19:
        /*0070*/ 	.byte	0x04, 0x36
        /*0072*/ 	.short	(.L_21 - .L_20)
.L_20:
        /*0074*/ 	.word	0x00000008
.L_21:


//--------------------- .nv.callgraph             --------------------------
	.section	.nv.callgraph,"",@"SHT_CUDA_CALLGRAPH"
	.align	4
	.sectionentsize	8
	.align		4
        /*0000*/ 	.word	0x00000000
	.align		4
        /*0004*/ 	.word	0xffffffff
	.align		4
        /*0008*/ 	.word	0x00000000
	.align		4
        /*000c*/ 	.word	0xfffffffe
	.align		4
        /*0010*/ 	.word	0x00000000
	.align		4
        /*0014*/ 	.word	0xfffffffd
	.align		4
        /*0018*/ 	.word	0x00000000
	.align		4
        /*001c*/ 	.word	0xfffffffc


//--------------------- .text._Z9matmatgpuiPPdS0_S0_ --------------------------
	.section	.text._Z9matmatgpuiPPdS0_S0_,"ax",@progbits
	.align	128
        .global         _Z9matmatgpuiPPdS0_S0_
        .type           _Z9matmatgpuiPPdS0_S0_,@function
        .size           _Z9matmatgpuiPPdS0_S0_,(.L_x_1 - _Z9matmatgpuiPPdS0_S0_)
        .other          _Z9matmatgpuiPPdS0_S0_,@"STO_CUDA_ENTRY STV_DEFAULT"
_Z9matmatgpuiPPdS0_S0_:
.text._Z9matmatgpuiPPdS0_S0_:
[----:B------:R-:W-:Y:S01]  /*0000*/  LDC R1, c[0x0][0x37c] ;  /* 0x0000df00ff017b82 */ /* 0x000fe20000000800 */
[----:B------:R-:W-:Y:S05]  /*0010*/  EXIT ;  /* 0x000000000000794d */ /* 0x000fea0003800000 */
.L_x_0:
[----:B------:R-:W-:-:S00]  /*0020*/  BRA `(.L_x_0) ;  /* 0xfffffffc00fc7947 */ /* 0x000fc0000383ffff */
[----:B------:R-:W-:-:S00]  /*0030*/  NOP ;  /* 0x0000000000007918 */ /* 0x000fc00000000000 */
        /* <DEDUP_REMOVED lines=12> */
.L_x_1:


//--------------------- .nv.shared.reserved.0     --------------------------
	.section	.nv.shared.reserved.0,"aw",@nobits
	.weak		__nv_reservedSMEM_offset_0_alias
	.size		__nv_reservedSMEM_offset_0_alias, 0, 64
	.other		__nv_reservedSMEM_offset_0_alias,@"STO_CUDA_RESERVED_SHARED STV_DEFAULT"
__nv_reservedSMEM_offset_0_alias:
	.zero		0
	.zero		64


//--------------------- .nv.constant0._Z9matmatgpuiPPdS0_S0_ --------------------------
	.section	.nv.constant0._Z9matmatgpuiPPdS0_S0_,"a",@progbits
	.sectionflags	@""
	.align	4
.nv.constant0._Z9matmatgpuiPPdS0_S0_:
	.zero		928


//--------------------- SYMBOLS --------------------------

	.type		.nv.reservedSmem.offset0,@object
	.size		.nv.reservedSmem.offset0,0x4
